	.headerflags	@"EF_CUDA_TEXMODE_UNIFIED EF_CUDA_64BIT_ADDRESS EF_CUDA_ACCELERATORS EF_CUDA_SM90 EF_CUDA_VIRTUAL_SM(EF_CUDA_SM90)"
	.elftype	@"ET_EXEC"


//--------------------- .nv.info                  --------------------------
	.section	.nv.info,"",@"SHT_CUDA_INFO"
	.align	4


	//----- nvinfo : EIATTR_REGCOUNT
	.align		4
        /*0000*/ 	.byte	0x04, 0x2f
        /*0002*/ 	.short	(.L_3 - .L_2)
	.align		4
.L_2:
        /*0004*/ 	.word	index@(triton_per_fused__weight_norm_interface_3)
        /*0008*/ 	.word	0x00000012


	//----- nvinfo : EIATTR_MIN_STACK_SIZE
	.align		4
.L_3:
        /*000c*/ 	.byte	0x04, 0x12
        /*000e*/ 	.short	(.L_5 - .L_4)
	.align		4
.L_4:
        /*0010*/ 	.word	index@(triton_per_fused__weight_norm_interface_3)
        /*0014*/ 	.word	0x00000000


	//----- nvinfo : EIATTR_FRAME_SIZE
	.align		4
.L_5:
        /*0018*/ 	.byte	0x04, 0x11
        /*001a*/ 	.short	(.L_7 - .L_6)
	.align		4
.L_6:
        /*001c*/ 	.word	index@(triton_per_fused__weight_norm_interface_3)
        /*0020*/ 	.word	0x00000000


	//----- nvinfo : EIATTR_MIN_STACK_SIZE
	.align		4
.L_7:
        /*0024*/ 	.byte	0x04, 0x12
        /*0026*/ 	.short	(.L_9 - .L_8)
	.align		4
.L_8:
        /*0028*/ 	.word	index@(triton_per_fused__weight_norm_interface_3)
        /*002c*/ 	.word	0x00000000
.L_9:


//--------------------- .nv.info.triton_per_fused__weight_norm_interface_3 --------------------------
	.section	.nv.info.triton_per_fused__weight_norm_interface_3,"",@"SHT_CUDA_INFO"
	.sectionflags	@""
	.align	4


	//----- nvinfo : EIATTR_CUDA_API_VERSION
	.align		4
        /*0000*/ 	.byte	0x04, 0x37
        /*0002*/ 	.short	(.L_11 - .L_10)
.L_10:
        /*0004*/ 	.word	0x0000007c


	//----- nvinfo : EIATTR_KPARAM_INFO
	.align		4
.L_11:
        /*0008*/ 	.byte	0x04, 0x17
        /*000a*/ 	.short	(.L_13 - .L_12)
.L_12:
        /*000c*/ 	.word	0x00000000
        /*0010*/ 	.short	0x0005
        /*0012*/ 	.short	0x0024
        /*0014*/ 	.byte	0x00, 0xf0, 0x11, 0x00


	//----- nvinfo : EIATTR_KPARAM_INFO
	.align		4
.L_13:
        /*0018*/ 	.byte	0x04, 0x17
        /*001a*/ 	.short	(.L_15 - .L_14)
.L_14:
        /*001c*/ 	.word	0x00000000
        /*0020*/ 	.short	0x0004
        /*0022*/ 	.short	0x0020
        /*0024*/ 	.byte	0x00, 0xf0, 0x11, 0x00


	//----- nvinfo : EIATTR_KPARAM_INFO
	.align		4
.L_15:
        /*0028*/ 	.byte	0x04, 0x17
        /*002a*/ 	.short	(.L_17 - .L_16)
.L_16:
        /*002c*/ 	.word	0x00000000
        /*0030*/ 	.short	0x0003
        /*0032*/ 	.short	0x0018
        /*0034*/ 	.byte	0x00, 0xf4, 0x21, 0x00


	//----- nvinfo : EIATTR_KPARAM_INFO
	.align		4
.L_17:
        /*0038*/ 	.byte	0x04, 0x17
        /*003a*/ 	.short	(.L_19 - .L_18)
.L_18:
        /*003c*/ 	.word	0x00000000
        /*0040*/ 	.short	0x0002
        /*0042*/ 	.short	0x0010
        /*0044*/ 	.byte	0x00, 0xf4, 0x21, 0x00


	//----- nvinfo : EIATTR_KPARAM_INFO
	.align		4
.L_19:
        /*0048*/ 	.byte	0x04, 0x17
        /*004a*/ 	.short	(.L_21 - .L_20)
.L_20:
        /*004c*/ 	.word	0x00000000
        /*0050*/ 	.short	0x0001
        /*0052*/ 	.short	0x0008
        /*0054*/ 	.byte	0x00, 0xf4, 0x21, 0x00


	//----- nvinfo : EIATTR_KPARAM_INFO
	.align		4
.L_21:
        /*0058*/ 	.byte	0x04, 0x17
        /*005a*/ 	.short	(.L_23 - .L_22)
.L_22:
        /*005c*/ 	.word	0x00000000
        /*0060*/ 	.short	0x0000
        /*0062*/ 	.short	0x0000
        /*0064*/ 	.byte	0x00, 0xf4, 0x21, 0x00


	//----- nvinfo : EIATTR_SPARSE_MMA_MASK
	.align		4
.L_23:
        /*0068*/ 	.byte	0x03, 0x50
        /*006a*/ 	.short	0x0000


	//----- nvinfo : EIATTR_MAXREG_COUNT
	.align		4
        /*006c*/ 	.byte	0x03, 0x1b
        /*006e*/ 	.short	0x00ff


	//----- nvinfo : EIATTR_COOP_GROUP_MASK_REGIDS
	.align		4
        /*0070*/ 	.byte	0x04, 0x29
        /*0072*/ 	.short	(.L_25 - .L_24)


	//   ....[0]....
.L_24:
        /*0074*/ 	.word	0xffffffff


	//   ....[1]....
        /*0078*/ 	.word	0xffffffff


	//   ....[2]....
        /*007c*/ 	.word	0xffffffff


	//----- nvinfo : EIATTR_COOP_GROUP_INSTR_OFFSETS
	.align		4
.L_25:
        /*0080*/ 	.byte	0x04, 0x28
        /*0082*/ 	.short	(.L_27 - .L_26)


	//   ....[0]....
.L_26:
        /*0084*/ 	.word	0x000001f0


	//   ....[1]....
        /*0088*/ 	.word	0x00000210


	//   ....[2]....
        /*008c*/ 	.word	0x00000230


	//----- nvinfo : EIATTR_EXIT_INSTR_OFFSETS
	.align		4
.L_27:
        /*0090*/ 	.byte	0x04, 0x1c
        /*0092*/ 	.short	(.L_29 - .L_28)


	//   ....[0]....
.L_28:
        /*0094*/ 	.word	0x000003d0


	//   ....[1]....
        /*0098*/ 	.word	0x000003f0


	//----- nvinfo : EIATTR_REQNTID
	.align		4
.L_29:
        /*009c*/ 	.byte	0x04, 0x10
        /*009e*/ 	.short	(.L_31 - .L_30)
.L_30:
        /*00a0*/ 	.word	0x00000040
        /*00a4*/ 	.word	0x00000001
        /*00a8*/ 	.word	0x00000001


	//----- nvinfo : EIATTR_CBANK_PARAM_SIZE
	.align		4
.L_31:
        /*00ac*/ 	.byte	0x03, 0x19
        /*00ae*/ 	.short	0x0028


	//----- nvinfo : EIATTR_PARAM_CBANK
	.align		4
        /*00b0*/ 	.byte	0x04, 0x0a
        /*00b2*/ 	.short	(.L_33 - .L_32)
	.align		4
.L_32:
        /*00b4*/ 	.word	index@(.nv.constant0.triton_per_fused__weight_norm_interface_3)
        /*00b8*/ 	.short	0x0210
        /*00ba*/ 	.short	0x0028


	//----- nvinfo : EIATTR_SW_WAR
	.align		4
.L_33:
        /*00bc*/ 	.byte	0x04, 0x36
        /*00be*/ 	.short	(.L_35 - .L_34)
.L_34:
        /*00c0*/ 	.word	0x00000008
.L_35:


//--------------------- .nv.callgraph             --------------------------
	.section	.nv.callgraph,"",@"SHT_CUDA_CALLGRAPH"
	.align	4
	.sectionentsize	8
	.align		4
        /*0000*/ 	.word	0x00000000
	.align		4
        /*0004*/ 	.word	0xffffffff
	.align		4
        /*0008*/ 	.word	0x00000000
	.align		4
        /*000c*/ 	.word	0xfffffffe
	.align		4
        /*0010*/ 	.word	0x00000000
	.align		4
        /*0014*/ 	.word	0xfffffffd
	.align		4
        /*0018*/ 	.word	0x00000000
	.align		4
        /*001c*/ 	.word	0xfffffffc


//--------------------- .nv.constant4             --------------------------
	.section	.nv.constant4,"a",@progbits
	.align	8
	.align		8
.nv.constant4:
        /*0000*/ 	.dword	_$_str
	.align		8
        /*0008*/ 	.dword	_$_str_$_2


//--------------------- .text.triton_per_fused__weight_norm_interface_3 --------------------------
	.section	.text.triton_per_fused__weight_norm_interface_3,"ax",@progbits
	.sectionflags	@"SHF_BARRIERS=1"
	.align	128
        .global         triton_per_fused__weight_norm_interface_3
        .type           triton_per_fused__weight_norm_interface_3,@function
        .size           triton_per_fused__weight_norm_interface_3,(.L_x_1 - triton_per_fused__weight_norm_interface_3)
        .other          triton_per_fused__weight_norm_interface_3,@"STO_CUDA_ENTRY STV_DEFAULT"
triton_per_fused__weight_norm_interface_3:
.text.triton_per_fused__weight_norm_interface_3:
[----:B------:R-:W0:Y:S02]  /*0000*/  LDC R1, c[0x0][0x28] ;  /* 0x00000a00ff017b82 */ /* 0x000e240000000800 */
[----:B------:R-:W1:Y:S01]  /*0010*/  S2R R3, SR_TID.X ;  /* 0x0000000000037919 */ /* 0x000e620000002100 */
[----:B------:R-:W2:Y:S01]  /*0020*/  LDC.64 R8, c[0x0][0x218] ;  /* 0x00008600ff087b82 */ /* 0x000ea20000000a00 */
[----:B------:R-:W-:Y:S01]  /*0030*/  CS2R R12, SRZ ;  /* 0x00000000000c7805 */ /* 0x000fe2000001ff00 */
[----:B------:R-:W-:Y:S01]  /*0040*/  ULDC.64 UR6, c[0x0][0x208] ;  /* 0x0000820000067ab9 */ /* 0x000fe20000000a00 */
[----:B------:R-:W3:Y:S05]  /*0050*/  S2R R0, SR_CTAID.X ;  /* 0x0000000000007919 */ /* 0x000eea0000002500 */
[----:B------:R-:W4:Y:S01]  /*0060*/  LDC.64 R10, c[0x0][0x220] ;  /* 0x00008800ff0a7b82 */ /* 0x000f220000000a00 */
[----:B-1----:R-:W-:Y:S01]  /*0070*/  SHF.R.U32.HI R5, RZ, 0x3, R3 ;  /* 0x00000003ff057819 */ /* 0x002fe20000011603 */
[----:B------:R-:W-:-:S02]  /*0080*/  IMAD.SHL.U32 R2, R3, 0x2, RZ ;  /* 0x0000000203027824 */ /* 0x000fc400078e00ff */
[----:B---3--:R-:W-:Y:S01]  /*0090*/  IMAD.SHL.U32 R0, R0, 0x8, RZ ;  /* 0x0000000800007824 */ /* 0x008fe200078e00ff */
[----:B------:R-:W-:Y:S02]  /*00a0*/  SGXT.U32 R5, R5, 0x3 ;  /* 0x000000030505781a */ /* 0x000fe40000000000 */
[----:B------:R-:W-:Y:S02]  /*00b0*/  LOP3.LUT R2, R2, 0xe, RZ, 0xc0, !PT ;  /* 0x0000000e02027812 */ /* 0x000fe400078ec0ff */
[----:B------:R-:W-:-:S04]  /*00c0*/  LOP3.LUT R7, R0, R5, RZ, 0xfc, !PT ;  /* 0x0000000500077212 */ /* 0x000fc800078efcff */
[C---:B------:R-:W-:Y:S02]  /*00d0*/  ISETP.GE.AND P1, PT, R7.reuse, 0x10, PT ;  /* 0x000000100700780c */ /* 0x040fe40003f26270 */
[----:B------:R-:W-:-:S05]  /*00e0*/  LEA R2, R7, R2, 0x4 ;  /* 0x0000000207027211 */ /* 0x000fca00078e20ff */
[----:B--2---:R-:W-:-:S06]  /*00f0*/  IMAD.WIDE R8, R2, 0x4, R8 ;  /* 0x0000000402087825 */ /* 0x004fcc00078e0208 */
[----:B------:R-:W2:Y:S01]  /*0100*/  @!P1 LDG.E.64 R12, desc[UR6][R8.64] ;  /* 0x00000006080c9981 */ /* 0x000ea2000c1e1b00 */
[----:B------:R-:W-:Y:S01]  /*0110*/  HFMA2.MMA R4, -RZ, RZ, 0, 0 ;  /* 0x00000000ff047435 */ /* 0x000fe200000001ff */
[----:B----4-:R-:W-:-:S09]  /*0120*/  IMAD.WIDE R10, R7, 0x4, R10 ;  /* 0x00000004070a7825 */ /* 0x010fd200078e020a */
[----:B------:R1:W3:Y:S01]  /*0130*/  @!P1 LDG.E.EL R4, desc[UR6][R10.64] ;  /* 0x000000060a049981 */ /* 0x0002e2000c2e1900 */
[----:B------:R-:W4:Y:S01]  /*0140*/  S2UR UR5, SR_CgaCtaId ;  /* 0x00000000000579c3 */ /* 0x000f220000008800 */
[----:B------:R-:W-:Y:S01]  /*0150*/  UMOV UR4, 0x400 ;  /* 0x0000040000047882 */ /* 0x000fe20000000000 */
[----:B------:R-:W-:-:S06]  /*0160*/  LOP3.LUT P0, RZ, R3, 0x38, RZ, 0xc0, !PT ;  /* 0x0000003803ff7812 */ /* 0x000fcc000780c0ff */
[----:B-1----:R-:W1:Y:S01]  /*0170*/  LDC.64 R10, c[0x0][0x210] ;  /* 0x00008400ff0a7b82 */ /* 0x002e620000000a00 */
[----:B----4-:R-:W-:-:S06]  /*0180*/  UPRMT UR4, UR5, 0x654, UR4 ;  /* 0x0000065405047896 */ /* 0x010fcc0008000004 */
[----:B------:R-:W-:Y:S02]  /*0190*/  LEA R5, R5, UR4, 0x2 ;  /* 0x0000000405057c11 */ /* 0x000fe4000f8e10ff */
[----:B--2---:R-:W-:Y:S02]  /*01a0*/  SEL R6, R13, RZ, !P1 ;  /* 0x000000ff0d067207 */ /* 0x004fe40004800000 */
[----:B------:R-:W-:-:S03]  /*01b0*/  SEL R7, R12, RZ, !P1 ;  /* 0x000000ff0c077207 */ /* 0x000fc60004800000 */
[----:B------:R-:W-:-:S04]  /*01c0*/  FMUL R12, R6, R6 ;  /* 0x00000006060c7220 */ /* 0x000fc80000400000 */
[----:B------:R-:W-:-:S05]  /*01d0*/  FFMA R12, R7, R7, R12 ;  /* 0x00000007070c7223 */ /* 0x000fca000000000c */
[----:B------:R-:W-:-:S05]  /*01e0*/  FSEL R12, R12, RZ, !P1 ;  /* 0x000000ff0c0c7208 */ /* 0x000fca0004800000 */
[----:B------:R-:W2:Y:S02]  /*01f0*/  SHFL.BFLY PT, R13, R12, 0x4, 0x1f ;  /* 0x0c801f000c0d7f89 */ /* 0x000ea400000e0000 */
[----:B--2---:R-:W-:-:S05]  /*0200*/  FADD R13, R12, R13 ;  /* 0x0000000d0c0d7221 */ /* 0x004fca0000000000 */
[----:B------:R-:W2:Y:S02]  /*0210*/  SHFL.BFLY PT, R8, R13, 0x2, 0x1f ;  /* 0x0c401f000d087f89 */ /* 0x000ea400000e0000 */
[----:B--2---:R-:W-:-:S05]  /*0220*/  FADD R9, R13, R8 ;  /* 0x000000080d097221 */ /* 0x004fca0000000000 */
[----:B------:R-:W2:Y:S02]  /*0230*/  SHFL.BFLY PT, R8, R9, 0x1, 0x1f ;  /* 0x0c201f0009087f89 */ /* 0x000ea400000e0000 */
[----:B--2---:R-:W-:Y:S01]  /*0240*/  FADD R14, R9, R8 ;  /* 0x00000008090e7221 */ /* 0x004fe20000000000 */
[----:B------:R-:W-:-:S03]  /*0250*/  LOP3.LUT R8, R3, 0x7, RZ, 0xc0, !PT ;  /* 0x0000000703087812 */ /* 0x000fc600078ec0ff */
[----:B------:R-:W2:Y:S01]  /*0260*/  MUFU.SQRT R13, R14 ;  /* 0x0000000e000d7308 */ /* 0x000ea20000002000 */
[----:B------:R4:W-:Y:S01]  /*0270*/  STS [R5], R14 ;  /* 0x0000000e05007388 */ /* 0x0009e20000000800 */
[----:B------:R-:W-:Y:S02]  /*0280*/  LEA R12, R8, UR4, 0x2 ;  /* 0x00000004080c7c11 */ /* 0x000fe4000f8e10ff */
[----:B------:R-:W5:Y:S08]  /*0290*/  LDC.64 R8, c[0x0][0x228] ;  /* 0x00008a00ff087b82 */ /* 0x000f700000000a00 */
[----:B------:R-:W-:Y:S01]  /*02a0*/  BAR.SYNC.DEFER_BLOCKING 0x0 ;  /* 0x0000000000007b1d */ /* 0x000fe20000010000 */
[----:B----4-:R-:W-:-:S02]  /*02b0*/  LOP3.LUT R5, R0, 0x7, R3, 0xf8, !PT ;  /* 0x0000000700057812 */ /* 0x010fc400078ef803 */
[----:B--2---:R-:W-:-:S03]  /*02c0*/  FSETP.GT.AND P2, PT, R13, 8.50705917302346158658e+37, PT ;  /* 0x7e8000000d00780b */ /* 0x004fc60003f44000 */
[----:B-1----:R-:W-:Y:S01]  /*02d0*/  IMAD.WIDE R10, R5, 0x4, R10 ;  /* 0x00000004050a7825 */ /* 0x002fe200078e020a */
[----:B------:R-:W-:Y:S02]  /*02e0*/  FSETP.GEU.AND P3, PT, R13, 1.175494350822287508e-38, PT ;  /* 0x008000000d00780b */ /* 0x000fe40003f6e000 */
[----:B------:R-:W-:-:S07]  /*02f0*/  ISETP.LT.AND P0, PT, R5, 0x10, !P0 ;  /* 0x000000100500780c */ /* 0x000fce0004701270 */
[----:B------:R-:W-:Y:S01]  /*0300*/  @P2 FMUL R13, R13, 0.25 ;  /* 0x3e8000000d0d2820 */ /* 0x000fe20000400000 */
[----:B------:R-:W1:Y:S01]  /*0310*/  LDS R12, [R12] ;  /* 0x000000000c0c7984 */ /* 0x000e620000000800 */
[----:B---3--:R-:W-:Y:S01]  /*0320*/  @P2 FMUL R4, R4, 0.25 ;  /* 0x3e80000004042820 */ /* 0x008fe20000400000 */
[----:B-----5:R-:W-:-:S04]  /*0330*/  IMAD.WIDE R8, R2, 0x4, R8 ;  /* 0x0000000402087825 */ /* 0x020fc800078e0208 */
[----:B------:R-:W-:Y:S01]  /*0340*/  @!P3 FMUL R13, R13, 16777216 ;  /* 0x4b8000000d0db820 */ /* 0x000fe20000400000 */
[----:B------:R-:W-:-:S05]  /*0350*/  @!P3 FMUL R4, R4, 16777216 ;  /* 0x4b8000000404b820 */ /* 0x000fca0000400000 */
[----:B------:R-:W2:Y:S02]  /*0360*/  MUFU.RCP R13, R13 ;  /* 0x0000000d000d7308 */ /* 0x000ea40000001000 */
[----:B--2---:R-:W-:-:S04]  /*0370*/  FMUL R4, R13, R4 ;  /* 0x000000040d047220 */ /* 0x004fc80000400000 */
[-C--:B------:R-:W-:Y:S01]  /*0380*/  FMUL R14, R7, R4.reuse ;  /* 0x00000004070e7220 */ /* 0x080fe20000400000 */
[----:B------:R-:W-:Y:S01]  /*0390*/  FMUL R15, R6, R4 ;  /* 0x00000004060f7220 */ /* 0x000fe20000400000 */
[----:B-1----:R-:W1:Y:S01]  /*03a0*/  MUFU.SQRT R3, R12 ;  /* 0x0000000c00037308 */ /* 0x002e620000002000 */
[----:B------:R-:W-:Y:S06]  /*03b0*/  BAR.SYNC.DEFER_BLOCKING 0x0 ;  /* 0x0000000000007b1d */ /* 0x000fec0000010000 */
[----:B-1----:R1:W-:Y:S01]  /*03c0*/  @P0 STG.E desc[UR6][R10.64], R3 ;  /* 0x000000030a000986 */ /* 0x0023e2000c101906 */
[----:B------:R-:W-:Y:S05]  /*03d0*/  @P1 EXIT ;  /* 0x000000000000194d */ /* 0x000fea0003800000 */
[----:B------:R-:W-:Y:S01]  /*03e0*/  STG.E.64 desc[UR6][R8.64], R14 ;  /* 0x0000000e08007986 */ /* 0x000fe2000c101b06 */
[----:B------:R-:W-:Y:S05]  /*03f0*/  EXIT ;  /* 0x000000000000794d */ /* 0x000fea0003800000 */
.L_x_0:
[----:B------:R-:W-:-:S00]  /*0400*/  BRA `(.L_x_0) ;  /* 0xfffffffc00fc7947 */ /* 0x000fc0000383ffff */
[----:B------:R-:W-:-:S00]  /*0410*/  NOP ;  /* 0x0000000000007918 */ /* 0x000fc00000000000 */
        /* <DEDUP_REMOVED lines=14> */
.L_x_1:


//--------------------- .nv.global.init           --------------------------
	.section	.nv.global.init,"aw",@progbits
.nv.global.init:
	.type		_$_str,@object
	.size		_$_str,(_$_str_$_2 - _$_str)
_$_str:
        /*0000*/ 	.byte	0x5f, 0x5f, 0x43, 0x55, 0x44, 0x41, 0x5f, 0x46, 0x54, 0x5a, 0x00
	.type		_$_str_$_2,@object
	.size		_$_str_$_2,(.L_1 - _$_str_$_2)
_$_str_$_2:
        /*000b*/ 	.byte	0x5f, 0x5f, 0x43, 0x55, 0x44, 0x41, 0x5f, 0x50, 0x52, 0x45, 0x43, 0x5f, 0x53, 0x51, 0x52, 0x54
        /*001b*/ 	.byte	0x00
.L_1:


//--------------------- .nv.shared.triton_per_fused__weight_norm_interface_3 --------------------------
	.section	.nv.shared.triton_per_fused__weight_norm_interface_3,"aw",@nobits
	.sectionflags	@""
	.align	16
	.zero		1024


//--------------------- .nv.constant0.triton_per_fused__weight_norm_interface_3 --------------------------
	.section	.nv.constant0.triton_per_fused__weight_norm_interface_3,"a",@progbits
	.sectionflags	@""
	.align	4
.nv.constant0.triton_per_fused__weight_norm_interface_3:
	.zero		568
